//
// Generated by NVIDIA NVVM Compiler
//
// Compiler Build ID: CL-36424714
// Cuda compilation tools, release 13.0, V13.0.88
// Based on NVVM 20.0.0
//

.version 9.0
.target sm_100
.address_size 64

	// .globl	madd3

.visible .entry madd3(
	.param .u64 .ptr .align 1 madd3_param_0,
	.param .u64 .ptr .align 1 madd3_param_1,
	.param .f32 madd3_param_2,
	.param .u64 .ptr .align 1 madd3_param_3,
	.param .f32 madd3_param_4,
	.param .u32 madd3_param_5,
	.param .u64 .ptr .align 1 madd3_param_6,
	.param .f32 madd3_param_7
)
{
	.reg .pred 	%p<2>;
	.reg .b32 	%r<9>;
	.reg .b32 	%f<10>;
	.reg .b64 	%rd<14>;

	ld.param.u64 	%rd1, [madd3_param_0];
	ld.param.u64 	%rd2, [madd3_param_1];
	ld.param.f32 	%f1, [madd3_param_2];
	ld.param.u64 	%rd3, [madd3_param_3];
	ld.param.f32 	%f2, [madd3_param_4];
	ld.param.u32 	%r2, [madd3_param_5];
	ld.param.u64 	%rd4, [madd3_param_6];
	ld.param.f32 	%f3, [madd3_param_7];
	mov.u32 	%r3, %ctaid.y;
	mov.u32 	%r4, %nctaid.x;
	mov.u32 	%r5, %ctaid.x;
	mad.lo.s32 	%r6, %r3, %r4, %r5;
	mov.u32 	%r7, %ntid.x;
	mov.u32 	%r8, %tid.x;
	mad.lo.s32 	%r1, %r6, %r7, %r8;
	setp.ge.s32 	%p1, %r1, %r2;
	@%p1 bra 	$L__BB0_2;
	cvta.to.global.u64 	%rd5, %rd2;
	cvta.to.global.u64 	%rd6, %rd3;
	cvta.to.global.u64 	%rd7, %rd4;
	cvta.to.global.u64 	%rd8, %rd1;
	mul.wide.s32 	%rd9, %r1, 4;
	add.s64 	%rd10, %rd5, %rd9;
	ld.global.f32 	%f4, [%rd10];
	add.s64 	%rd11, %rd6, %rd9;
	ld.global.f32 	%f5, [%rd11];
	mul.f32 	%f6, %f2, %f5;
	fma.rn.f32 	%f7, %f1, %f4, %f6;
	add.s64 	%rd12, %rd7, %rd9;
	ld.global.f32 	%f8, [%rd12];
	fma.rn.f32 	%f9, %f3, %f8, %f7;
	add.s64 	%rd13, %rd8, %rd9;
	st.global.f32 	[%rd13], %f9;
$L__BB0_2:
	ret;

}


// ===== COMPILED SASS (sm_100) =====

	.target	sm_100

	.elftype	@"ET_EXEC"


//--------------------- .note.nv.tkinfo           --------------------------
	.section	.note.nv.tkinfo,"",@"SHT_NOTE"
	.sectionflags	@"SHF_NOTE_NV_TKINFO"
	.tkinfo
        /*0018*/ 	.word	0x00000002
        /*0030*/ 	.string	""
        /*0030*/ 	.string	"ptxas"
        /*0030*/ 	.string	"Cuda compilation tools, release 13.0, V13.0.88"
        /*0030*/ 	.string	"Build cuda_13.0.r13.0/compiler.36424714_0"
        /*0030*/ 	.string	"-arch sm_100 -m 64 "



//--------------------- .note.nv.cuinfo           --------------------------
	.section	.note.nv.cuinfo,"",@"SHT_NOTE"
	.sectionflags	@"SHF_NOTE_NV_CUINFO"
        /*0018*/ 	.short	0x0002
        /*001a*/ 	.short	0x0064
        /*001c*/ 	.short	0x0082
	.zero		2


//--------------------- .nv.info                  --------------------------
	.section	.nv.info,"",@"SHT_CUDA_INFO"
	.align	4


	//----- nvinfo : EIATTR_REGCOUNT
	.align		4
        /*0000*/ 	.byte	0x04, 0x2f
        /*0002*/ 	.short	(.L_1 - .L_0)
	.align		4
.L_0:
        /*0004*/ 	.word	index@(madd3)
        /*0008*/ 	.word	0x00000010


	//----- nvinfo : EIATTR_FRAME_SIZE
	.align		4
.L_1:
        /*000c*/ 	.byte	0x04, 0x11
        /*000e*/ 	.short	(.L_3 - .L_2)
	.align		4
.L_2:
        /*0010*/ 	.word	index@(madd3)
        /*0014*/ 	.word	0x00000000


	//----- nvinfo : EIATTR_MIN_STACK_SIZE
	.align		4
.L_3:
        /*0018*/ 	.byte	0x04, 0x12
        /*001a*/ 	.short	(.L_5 - .L_4)
	.align		4
.L_4:
        /*001c*/ 	.word	index@(madd3)
        /*0020*/ 	.word	0x00000000
.L_5:


//--------------------- .nv.compat                --------------------------
	.section	.nv.compat,"",@"SHT_CUDA_COMPAT_INFO"
	.align	4
        /*0000*/ 	.byte	0x02, 0x09, 0x00, 0x00, 0x02, 0x02, 0x01, 0x00, 0x02, 0x05, 0x05, 0x00, 0x03, 0x07, 0x01, 0x01
        /*0010*/ 	.byte	0x02, 0x03, 0x00, 0x00, 0x02, 0x06, 0x01, 0x00, 0x04, 0x0b, 0x08, 0x00, 0x09, 0x00, 0x00, 0x00
        /*0020*/ 	.byte	0x00, 0x00, 0x00, 0x00


//--------------------- .nv.info.madd3            --------------------------
	.section	.nv.info.madd3,"",@"SHT_CUDA_INFO"
	.sectionflags	@""
	.align	4


	//----- nvinfo : EIATTR_CUDA_API_VERSION
	.align		4
        /*0000*/ 	.byte	0x04, 0x37
        /*0002*/ 	.short	(.L_7 - .L_6)
.L_6:
        /*0004*/ 	.word	0x00000082


	//----- nvinfo : EIATTR_KPARAM_INFO
	.align		4
.L_7:
        /*0008*/ 	.byte	0x04, 0x17
        /*000a*/ 	.short	(.L_9 - .L_8)
.L_8:
        /*000c*/ 	.word	0x00000000
        /*0010*/ 	.short	0x0007
        /*0012*/ 	.short	0x0030
        /*0014*/ 	.byte	0x00, 0xf0, 0x11, 0x00


	//----- nvinfo : EIATTR_KPARAM_INFO
	.align		4
.L_9:
        /*0018*/ 	.byte	0x04, 0x17
        /*001a*/ 	.short	(.L_11 - .L_10)
.L_10:
        /*001c*/ 	.word	0x00000000
        /*0020*/ 	.short	0x0006
        /*0022*/ 	.short	0x0028
        /*0024*/ 	.byte	0x00, 0xf5, 0x21, 0x00


	//----- nvinfo : EIATTR_KPARAM_INFO
	.align		4
.L_11:
        /*0028*/ 	.byte	0x04, 0x17
        /*002a*/ 	.short	(.L_13 - .L_12)
.L_12:
        /*002c*/ 	.word	0x00000000
        /*0030*/ 	.short	0x0005
        /*0032*/ 	.short	0x0024
        /*0034*/ 	.byte	0x00, 0xf0, 0x11, 0x00


	//----- nvinfo : EIATTR_KPARAM_INFO
	.align		4
.L_13:
        /*0038*/ 	.byte	0x04, 0x17
        /*003a*/ 	.short	(.L_15 - .L_14)
.L_14:
        /*003c*/ 	.word	0x00000000
        /*0040*/ 	.short	0x0004
        /*0042*/ 	.short	0x0020
        /*0044*/ 	.byte	0x00, 0xf0, 0x11, 0x00


	//----- nvinfo : EIATTR_KPARAM_INFO
	.align		4
.L_15:
        /*0048*/ 	.byte	0x04, 0x17
        /*004a*/ 	.short	(.L_17 - .L_16)
.L_16:
        /*004c*/ 	.word	0x00000000
        /*0050*/ 	.short	0x0003
        /*0052*/ 	.short	0x0018
        /*0054*/ 	.byte	0x00, 0xf5, 0x21, 0x00


	//----- nvinfo : EIATTR_KPARAM_INFO
	.align		4
.L_17:
        /*0058*/ 	.byte	0x04, 0x17
        /*005a*/ 	.short	(.L_19 - .L_18)
.L_18:
        /*005c*/ 	.word	0x00000000
        /*0060*/ 	.short	0x0002
        /*0062*/ 	.short	0x0010
        /*0064*/ 	.byte	0x00, 0xf0, 0x11, 0x00


	//----- nvinfo : EIATTR_KPARAM_INFO
	.align		4
.L_19:
        /*0068*/ 	.byte	0x04, 0x17
        /*006a*/ 	.short	(.L_21 - .L_20)
.L_20:
        /*006c*/ 	.word	0x00000000
        /*0070*/ 	.short	0x0001
        /*0072*/ 	.short	0x0008
        /*0074*/ 	.byte	0x00, 0xf5, 0x21, 0x00


	//----- nvinfo : EIATTR_KPARAM_INFO
	.align		4
.L_21:
        /*0078*/ 	.byte	0x04, 0x17
        /*007a*/ 	.short	(.L_23 - .L_22)
.L_22:
        /*007c*/ 	.word	0x00000000
        /*0080*/ 	.short	0x0000
        /*0082*/ 	.short	0x0000
        /*0084*/ 	.byte	0x00, 0xf5, 0x21, 0x00


	//----- nvinfo : EIATTR_SPARSE_MMA_MASK
	.align		4
.L_23:
        /*0088*/ 	.byte	0x03, 0x50
        /*008a*/ 	.short	0x0000


	//----- nvinfo : EIATTR_MAXREG_COUNT
	.align		4
        /*008c*/ 	.byte	0x03, 0x1b
        /*008e*/ 	.short	0x00ff


	//----- nvinfo : EIATTR_MERCURY_ISA_VERSION
	.align		4
        /*0090*/ 	.byte	0x03, 0x5f
        /*0092*/ 	.short	0x0101


	//----- nvinfo : EIATTR_VRC_CTA_INIT_COUNT
	.align		4
        /*0094*/ 	.byte	0x02, 0x4a
	.zero		1
	.zero		1


	//----- nvinfo : EIATTR_EXIT_INSTR_OFFSETS
	.align		4
        /*0098*/ 	.byte	0x04, 0x1c
        /*009a*/ 	.short	(.L_25 - .L_24)


	//   ....[0]....
.L_24:
        /*009c*/ 	.word	0x000000a0


	//   ....[1]....
        /*00a0*/ 	.word	0x000001e0


	//----- nvinfo : EIATTR_CBANK_PARAM_SIZE
	.align		4
.L_25:
        /*00a4*/ 	.byte	0x03, 0x19
        /*00a6*/ 	.short	0x0034


	//----- nvinfo : EIATTR_PARAM_CBANK
	.align		4
        /*00a8*/ 	.byte	0x04, 0x0a
        /*00aa*/ 	.short	(.L_27 - .L_26)
	.align		4
.L_26:
        /*00ac*/ 	.word	index@(.nv.constant0.madd3)
        /*00b0*/ 	.short	0x0380
        /*00b2*/ 	.short	0x0034


	//----- nvinfo : EIATTR_SW_WAR
	.align		4
.L_27:
        /*00b4*/ 	.byte	0x04, 0x36
        /*00b6*/ 	.short	(.L_29 - .L_28)
.L_28:
        /*00b8*/ 	.word	0x00000008
.L_29:


//--------------------- .nv.callgraph             --------------------------
	.section	.nv.callgraph,"",@"SHT_CUDA_CALLGRAPH"
	.align	4
	.sectionentsize	8
	.align		4
        /*0000*/ 	.word	0x00000000
	.align		4
        /*0004*/ 	.word	0xffffffff
	.align		4
        /*0008*/ 	.word	0x00000000
	.align		4
        /*000c*/ 	.word	0xfffffffe
	.align		4
        /*0010*/ 	.word	0x00000000
	.align		4
        /*0014*/ 	.word	0xfffffffd
	.align		4
        /*0018*/ 	.word	0x00000000
	.align		4
        /*001c*/ 	.word	0xfffffffc


//--------------------- .text.madd3               --------------------------
	.section	.text.madd3,"ax",@progbits
	.align	128
        .global         madd3
        .type           madd3,@function
        .size           madd3,(.L_x_1 - madd3)
        .other          madd3,@"STO_CUDA_ENTRY STV_DEFAULT"
madd3:
.text.madd3:
[----:B------:R-:W-:Y:S01]  /*0000*/  LDC R1, c[0x0][0x37c] ;  /* 0x0000df00ff017b82 */ /* 0x000fe20000000800 */
[----:B------:R-:W0:Y:S07]  /*0010*/  S2R R0, SR_TID.X ;  /* 0x0000000000007919 */ /* 0x000e2e0000002100 */
[----:B------:R-:W-:Y:S01]  /*0020*/  S2UR UR4, SR_CTAID.Y ;  /* 0x00000000000479c3 */ /* 0x000fe20000002600 */
[----:B------:R-:W1:Y:S01]  /*0030*/  LDCU UR5, c[0x0][0x370] ;  /* 0x00006e00ff0577ac */ /* 0x000e620008000800 */
[----:B------:R-:W2:Y:S06]  /*0040*/  LDCU UR7, c[0x0][0x3a4] ;  /* 0x00007480ff0777ac */ /* 0x000eac0008000800 */
[----:B------:R-:W1:Y:S08]  /*0050*/  S2UR UR6, SR_CTAID.X ;  /* 0x00000000000679c3 */ /* 0x000e700000002500 */
[----:B------:R-:W0:Y:S01]  /*0060*/  LDC R11, c[0x0][0x360] ;  /* 0x0000d800ff0b7b82 */ /* 0x000e220000000800 */
[----:B-1----:R-:W-:-:S06]  /*0070*/  UIMAD UR4, UR4, UR5, UR6 ;  /* 0x00000005040472a4 */ /* 0x002fcc000f8e0206 */
[----:B0-----:R-:W-:-:S05]  /*0080*/  IMAD R11, R11, UR4, R0 ;  /* 0x000000040b0b7c24 */ /* 0x001fca000f8e0200 */
[----:B--2---:R-:W-:-:S13]  /*0090*/  ISETP.GE.AND P0, PT, R11, UR7, PT ;  /* 0x000000070b007c0c */ /* 0x004fda000bf06270 */
[----:B------:R-:W-:Y:S05]  /*00a0*/  @P0 EXIT ;  /* 0x000000000000094d */ /* 0x000fea0003800000 */
[----:B------:R-:W0:Y:S01]  /*00b0*/  LDC.64 R4, c[0x0][0x398] ;  /* 0x0000e600ff047b82 */ /* 0x000e220000000a00 */
[----:B------:R-:W1:Y:S01]  /*00c0*/  LDCU.64 UR4, c[0x0][0x358] ;  /* 0x00006b00ff0477ac */ /* 0x000e620008000a00 */
[----:B------:R-:W2:Y:S06]  /*00d0*/  LDCU UR6, c[0x0][0x3a0] ;  /* 0x00007400ff0677ac */ /* 0x000eac0008000800 */
[----:B------:R-:W3:Y:S01]  /*00e0*/  LDC.64 R2, c[0x0][0x388] ;  /* 0x0000e200ff027b82 */ /* 0x000ee20000000a00 */
[----:B------:R-:W4:Y:S01]  /*00f0*/  LDCU UR7, c[0x0][0x390] ;  /* 0x00007200ff0777ac */ /* 0x000f220008000800 */
[----:B------:R-:W5:Y:S06]  /*0100*/  LDCU UR8, c[0x0][0x3b0] ;  /* 0x00007600ff0877ac */ /* 0x000f6c0008000800 */
[----:B------:R-:W2:Y:S01]  /*0110*/  LDC.64 R6, c[0x0][0x3a8] ;  /* 0x0000ea00ff067b82 */ /* 0x000ea20000000a00 */
[----:B0-----:R-:W-:-:S07]  /*0120*/  IMAD.WIDE R4, R11, 0x4, R4 ;  /* 0x000000040b047825 */ /* 0x001fce00078e0204 */
[----:B------:R-:W0:Y:S01]  /*0130*/  LDC.64 R8, c[0x0][0x380] ;  /* 0x0000e000ff087b82 */ /* 0x000e220000000a00 */
[----:B-1----:R-:W4:Y:S01]  /*0140*/  LDG.E R4, desc[UR4][R4.64] ;  /* 0x0000000404047981 */ /* 0x002f22000c1e1900 */
[----:B---3--:R-:W-:-:S06]  /*0150*/  IMAD.WIDE R2, R11, 0x4, R2 ;  /* 0x000000040b027825 */ /* 0x008fcc00078e0202 */
[----:B------:R-:W3:Y:S01]  /*0160*/  LDG.E R2, desc[UR4][R2.64] ;  /* 0x0000000402027981 */ /* 0x000ee2000c1e1900 */
[----:B--2---:R-:W-:-:S06]  /*0170*/  IMAD.WIDE R6, R11, 0x4, R6 ;  /* 0x000000040b067825 */ /* 0x004fcc00078e0206 */
[----:B------:R-:W5:Y:S01]  /*0180*/  LDG.E R6, desc[UR4][R6.64] ;  /* 0x0000000406067981 */ /* 0x000f62000c1e1900 */
[----:B0-----:R-:W-:-:S04]  /*0190*/  IMAD.WIDE R8, R11, 0x4, R8 ;  /* 0x000000040b087825 */ /* 0x001fc800078e0208 */
[----:B----4-:R-:W-:-:S04]  /*01a0*/  FMUL R13, R4, UR6 ;  /* 0x00000006040d7c20 */ /* 0x010fc80008400000 */
[----:B---3--:R-:W-:-:S04]  /*01b0*/  FFMA R13, R2, UR7, R13 ;  /* 0x00000007020d7c23 */ /* 0x008fc8000800000d */
[----:B-----5:R-:W-:-:S05]  /*01c0*/  FFMA R13, R6, UR8, R13 ;  /* 0x00000008060d7c23 */ /* 0x020fca000800000d */
[----:B------:R-:W-:Y:S01]  /*01d0*/  STG.E desc[UR4][R8.64], R13 ;  /* 0x0000000d08007986 */ /* 0x000fe2000c101904 */
[----:B------:R-:W-:Y:S05]  /*01e0*/  EXIT ;  /* 0x000000000000794d */ /* 0x000fea0003800000 */
.L_x_0:
[----:B------:R-:W-:-:S00]  /*01f0*/  BRA `(.L_x_0) ;  /* 0xfffffffc00fc7947 */ /* 0x000fc0000383ffff */
[----:B------:R-:W-:-:S00]  /*0200*/  NOP ;  /* 0x0000000000007918 */ /* 0x000fc00000000000 */
[----:B------:R-:W-:-:S00]  /*0210*/  NOP ;  /* 0x0000000000007918 */ /* 0x000fc00000000000 */
[----:B------:R-:W-:-:S00]  /*0220*/  NOP ;  /* 0x0000000000007918 */ /* 0x000fc00000000000 */
[----:B------:R-:W-:-:S00]  /*0230*/  NOP ;  /* 0x0000000000007918 */ /* 0x000fc00000000000 */
[----:B------:R-:W-:-:S00]  /*0240*/  NOP ;  /* 0x0000000000007918 */ /* 0x000fc00000000000 */
[----:B------:R-:W-:-:S00]  /*0250*/  NOP ;  /* 0x0000000000007918 */ /* 0x000fc00000000000 */
[----:B------:R-:W-:-:S00]  /*0260*/  NOP ;  /* 0x0000000000007918 */ /* 0x000fc00000000000 */
[----:B------:R-:W-:-:S00]  /*0270*/  NOP ;  /* 0x0000000000007918 */ /* 0x000fc00000000000 */
.L_x_1:


//--------------------- .nv.shared.reserved.0     --------------------------
	.section	.nv.shared.reserved.0,"aw",@nobits
	.weak		__nv_reservedSMEM_offset_0_alias
	.size		__nv_reservedSMEM_offset_0_alias, 0, 64
	.other		__nv_reservedSMEM_offset_0_alias,@"STO_CUDA_RESERVED_SHARED STV_DEFAULT"
__nv_reservedSMEM_offset_0_alias:
	.zero		0
	.zero		64


//--------------------- .nv.constant0.madd3       --------------------------
	.section	.nv.constant0.madd3,"a",@progbits
	.sectionflags	@""
	.align	4
.nv.constant0.madd3:
	.zero		948


//--------------------- SYMBOLS --------------------------

	.type		.nv.reservedSmem.offset0,@object
	.size		.nv.reservedSmem.offset0,0x4
